	.headerflags	@"EF_CUDA_TEXMODE_UNIFIED EF_CUDA_64BIT_ADDRESS EF_CUDA_ACCELERATORS EF_CUDA_SM90 EF_CUDA_VIRTUAL_SM(EF_CUDA_SM90)"
	.elftype	@"ET_EXEC"


//--------------------- .nv.info                  --------------------------
	.section	.nv.info,"",@"SHT_CUDA_INFO"
	.align	4


	//----- nvinfo : EIATTR_REGCOUNT
	.align		4
        /*0000*/ 	.byte	0x04, 0x2f
        /*0002*/ 	.short	(.L_1 - .L_0)
	.align		4
.L_0:
        /*0004*/ 	.word	index@(triton_poi_fused__unsafe_index_add_mul_sub_38)
        /*0008*/ 	.word	0x0000001f


	//----- nvinfo : EIATTR_MIN_STACK_SIZE
	.align		4
.L_1:
        /*000c*/ 	.byte	0x04, 0x12
        /*000e*/ 	.short	(.L_3 - .L_2)
	.align		4
.L_2:
        /*0010*/ 	.word	index@(triton_poi_fused__unsafe_index_add_mul_sub_38)
        /*0014*/ 	.word	0x00000000


	//----- nvinfo : EIATTR_FRAME_SIZE
	.align		4
.L_3:
        /*0018*/ 	.byte	0x04, 0x11
        /*001a*/ 	.short	(.L_5 - .L_4)
	.align		4
.L_4:
        /*001c*/ 	.word	index@(triton_poi_fused__unsafe_index_add_mul_sub_38)
        /*0020*/ 	.word	0x00000000


	//----- nvinfo : EIATTR_MIN_STACK_SIZE
	.align		4
.L_5:
        /*0024*/ 	.byte	0x04, 0x12
        /*0026*/ 	.short	(.L_7 - .L_6)
	.align		4
.L_6:
        /*0028*/ 	.word	index@(triton_poi_fused__unsafe_index_add_mul_sub_38)
        /*002c*/ 	.word	0x00000000
.L_7:


//--------------------- .nv.info.triton_poi_fused__unsafe_index_add_mul_sub_38 --------------------------
	.section	.nv.info.triton_poi_fused__unsafe_index_add_mul_sub_38,"",@"SHT_CUDA_INFO"
	.sectionflags	@""
	.align	4


	//----- nvinfo : EIATTR_CUDA_API_VERSION
	.align		4
        /*0000*/ 	.byte	0x04, 0x37
        /*0002*/ 	.short	(.L_9 - .L_8)
.L_8:
        /*0004*/ 	.word	0x0000007c


	//----- nvinfo : EIATTR_KPARAM_INFO
	.align		4
.L_9:
        /*0008*/ 	.byte	0x04, 0x17
        /*000a*/ 	.short	(.L_11 - .L_10)
.L_10:
        /*000c*/ 	.word	0x00000000
        /*0010*/ 	.short	0x0006
        /*0012*/ 	.short	0x0030
        /*0014*/ 	.byte	0x00, 0xf0, 0x11, 0x00


	//----- nvinfo : EIATTR_KPARAM_INFO
	.align		4
.L_11:
        /*0018*/ 	.byte	0x04, 0x17
        /*001a*/ 	.short	(.L_13 - .L_12)
.L_12:
        /*001c*/ 	.word	0x00000000
        /*0020*/ 	.short	0x0005
        /*0022*/ 	.short	0x0028
        /*0024*/ 	.byte	0x00, 0xf4, 0x21, 0x00


	//----- nvinfo : EIATTR_KPARAM_INFO
	.align		4
.L_13:
        /*0028*/ 	.byte	0x04, 0x17
        /*002a*/ 	.short	(.L_15 - .L_14)
.L_14:
        /*002c*/ 	.word	0x00000000
        /*0030*/ 	.short	0x0004
        /*0032*/ 	.short	0x0020
        /*0034*/ 	.byte	0x00, 0xf4, 0x21, 0x00


	//----- nvinfo : EIATTR_KPARAM_INFO
	.align		4
.L_15:
        /*0038*/ 	.byte	0x04, 0x17
        /*003a*/ 	.short	(.L_17 - .L_16)
.L_16:
        /*003c*/ 	.word	0x00000000
        /*0040*/ 	.short	0x0003
        /*0042*/ 	.short	0x0018
        /*0044*/ 	.byte	0x00, 0xf4, 0x21, 0x00


	//----- nvinfo : EIATTR_KPARAM_INFO
	.align		4
.L_17:
        /*0048*/ 	.byte	0x04, 0x17
        /*004a*/ 	.short	(.L_19 - .L_18)
.L_18:
        /*004c*/ 	.word	0x00000000
        /*0050*/ 	.short	0x0002
        /*0052*/ 	.short	0x0010
        /*0054*/ 	.byte	0x00, 0xf4, 0x21, 0x00


	//----- nvinfo : EIATTR_KPARAM_INFO
	.align		4
.L_19:
        /*0058*/ 	.byte	0x04, 0x17
        /*005a*/ 	.short	(.L_21 - .L_20)
.L_20:
        /*005c*/ 	.word	0x00000000
        /*0060*/ 	.short	0x0001
        /*0062*/ 	.short	0x0008
        /*0064*/ 	.byte	0x00, 0xf4, 0x21, 0x00


	//----- nvinfo : EIATTR_KPARAM_INFO
	.align		4
.L_21:
        /*0068*/ 	.byte	0x04, 0x17
        /*006a*/ 	.short	(.L_23 - .L_22)
.L_22:
        /*006c*/ 	.word	0x00000000
        /*0070*/ 	.short	0x0000
        /*0072*/ 	.short	0x0000
        /*0074*/ 	.byte	0x00, 0xf4, 0x21, 0x00


	//----- nvinfo : EIATTR_SPARSE_MMA_MASK
	.align		4
.L_23:
        /*0078*/ 	.byte	0x03, 0x50
        /*007a*/ 	.short	0x0000


	//----- nvinfo : EIATTR_MAXREG_COUNT
	.align		4
        /*007c*/ 	.byte	0x03, 0x1b
        /*007e*/ 	.short	0x00ff


	//----- nvinfo : EIATTR_EXIT_INSTR_OFFSETS
	.align		4
        /*0080*/ 	.byte	0x04, 0x1c
        /*0082*/ 	.short	(.L_25 - .L_24)


	//   ....[0]....
.L_24:
        /*0084*/ 	.word	0x000007a0


	//----- nvinfo : EIATTR_REQNTID
	.align		4
.L_25:
        /*0088*/ 	.byte	0x04, 0x10
        /*008a*/ 	.short	(.L_27 - .L_26)
.L_26:
        /*008c*/ 	.word	0x00000080
        /*0090*/ 	.word	0x00000001
        /*0094*/ 	.word	0x00000001


	//----- nvinfo : EIATTR_CBANK_PARAM_SIZE
	.align		4
.L_27:
        /*0098*/ 	.byte	0x03, 0x19
        /*009a*/ 	.short	0x0034


	//----- nvinfo : EIATTR_PARAM_CBANK
	.align		4
        /*009c*/ 	.byte	0x04, 0x0a
        /*009e*/ 	.short	(.L_29 - .L_28)
	.align		4
.L_28:
        /*00a0*/ 	.word	index@(.nv.constant0.triton_poi_fused__unsafe_index_add_mul_sub_38)
        /*00a4*/ 	.short	0x0210
        /*00a6*/ 	.short	0x0034


	//----- nvinfo : EIATTR_SW_WAR
	.align		4
.L_29:
        /*00a8*/ 	.byte	0x04, 0x36
        /*00aa*/ 	.short	(.L_31 - .L_30)
.L_30:
        /*00ac*/ 	.word	0x00000008
.L_31:


//--------------------- .nv.callgraph             --------------------------
	.section	.nv.callgraph,"",@"SHT_CUDA_CALLGRAPH"
	.align	4
	.sectionentsize	8
	.align		4
        /*0000*/ 	.word	0x00000000
	.align		4
        /*0004*/ 	.word	0xffffffff
	.align		4
        /*0008*/ 	.word	0x00000000
	.align		4
        /*000c*/ 	.word	0xfffffffe
	.align		4
        /*0010*/ 	.word	0x00000000
	.align		4
        /*0014*/ 	.word	0xfffffffd
	.align		4
        /*0018*/ 	.word	0x00000000
	.align		4
        /*001c*/ 	.word	0xfffffffc


//--------------------- .text.triton_poi_fused__unsafe_index_add_mul_sub_38 --------------------------
	.section	.text.triton_poi_fused__unsafe_index_add_mul_sub_38,"ax",@progbits
	.align	128
        .global         triton_poi_fused__unsafe_index_add_mul_sub_38
        .type           triton_poi_fused__unsafe_index_add_mul_sub_38,@function
        .size           triton_poi_fused__unsafe_index_add_mul_sub_38,(.L_x_1 - triton_poi_fused__unsafe_index_add_mul_sub_38)
        .other          triton_poi_fused__unsafe_index_add_mul_sub_38,@"STO_CUDA_ENTRY STV_DEFAULT"
triton_poi_fused__unsafe_index_add_mul_sub_38:
.text.triton_poi_fused__unsafe_index_add_mul_sub_38:
[----:B------:R-:W-:Y:S01]  /*0000*/  LDC R1, c[0x0][0x28] ;  /* 0x00000a00ff017b82 */ /* 0x000fe20000000800 */
[----:B------:R-:W1:Y:S07]  /*0010*/  S2R R0, SR_TID.X ;  /* 0x0000000000007919 */ /* 0x000e6e0000002100 */
[----:B------:R-:W2:Y:S01]  /*0020*/  LDC.64 R20, c[0x0][0x210] ;  /* 0x00008400ff147b82 */ /* 0x000ea20000000a00 */
[----:B------:R-:W-:Y:S01]  /*0030*/  ULDC.64 UR4, c[0x0][0x208] ;  /* 0x0000820000047ab9 */ /* 0x000fe20000000a00 */
[----:B------:R-:W-:Y:S01]  /*0040*/  ULDC.64 UR6, c[0x0][0x220] ;  /* 0x0000880000067ab9 */ /* 0x000fe20000000a00 */
[----:B------:R-:W3:Y:S05]  /*0050*/  S2R R13, SR_CTAID.X ;  /* 0x00000000000d7919 */ /* 0x000eea0000002500 */
[----:B------:R-:W4:Y:S01]  /*0060*/  LDC.64 R4, c[0x0][0x218] ;  /* 0x00008600ff047b82 */ /* 0x000f220000000a00 */
[----:B-1----:R-:W-:-:S05]  /*0070*/  IMAD.SHL.U32 R0, R0, 0x4, RZ ;  /* 0x0000000400007824 */ /* 0x002fca00078e00ff */
[----:B------:R-:W-:-:S05]  /*0080*/  LOP3.LUT R0, R0, 0x1fc, RZ, 0xc0, !PT ;  /* 0x000001fc00007812 */ /* 0x000fca00078ec0ff */
[----:B---3--:R-:W-:-:S05]  /*0090*/  IMAD R0, R13, 0x200, R0 ;  /* 0x000002000d007824 */ /* 0x008fca00078e0200 */
[----:B------:R-:W-:-:S04]  /*00a0*/  SHF.R.S32.HI R3, RZ, 0x1f, R0 ;  /* 0x0000001fff037819 */ /* 0x000fc80000011400 */
[----:B------:R-:W-:-:S04]  /*00b0*/  LEA.HI R3, R3, R0, RZ, 0x4 ;  /* 0x0000000003037211 */ /* 0x000fc800078f20ff */
[----:B------:R-:W-:Y:S02]  /*00c0*/  SHF.R.S32.HI R2, RZ, 0x4, R3 ;  /* 0x00000004ff027819 */ /* 0x000fe40000011403 */
[----:B------:R-:W-:Y:S02]  /*00d0*/  LOP3.LUT R3, R3, 0xfffffff0, RZ, 0xc0, !PT ;  /* 0xfffffff003037812 */ /* 0x000fe400078ec0ff */
[----:B------:R-:W-:-:S04]  /*00e0*/  LEA.HI R6, R2, R2, RZ, 0x4 ;  /* 0x0000000202067211 */ /* 0x000fc800078f20ff */
[----:B------:R-:W-:-:S05]  /*00f0*/  LOP3.LUT R7, R6, 0xfffffff0, RZ, 0xc0, !PT ;  /* 0xfffffff006077812 */ /* 0x000fca00078ec0ff */
[----:B------:R-:W-:Y:S02]  /*0100*/  IMAD.IADD R7, R2, 0x1, -R7 ;  /* 0x0000000102077824 */ /* 0x000fe400078e0a07 */
[----:B------:R-:W-:Y:S02]  /*0110*/  IMAD.IADD R2, R0, 0x1, -R3 ;  /* 0x0000000100027824 */ /* 0x000fe400078e0a03 */
[----:B--2---:R-:W-:Y:S02]  /*0120*/  IMAD.WIDE R20, R7, 0x8, R20 ;  /* 0x0000000807147825 */ /* 0x004fe400078e0214 */
[----:B------:R-:W1:Y:S04]  /*0130*/  LDC.64 R6, c[0x0][0x228] ;  /* 0x00008a00ff067b82 */ /* 0x000e680000000a00 */
[----:B------:R-:W2:Y:S01]  /*0140*/  LDG.E.EL.64 R20, desc[UR4][R20.64] ;  /* 0x0000000414147981 */ /* 0x000ea2000c2e1b00 */
[----:B----4-:R-:W-:Y:S01]  /*0150*/  IMAD.WIDE R8, R2, 0x8, R4 ;  /* 0x0000000802087825 */ /* 0x010fe200078e0204 */
[----:B------:R-:W-:-:S03]  /*0160*/  SHF.R.S32.HI R23, RZ, 0x16, R13 ;  /* 0x00000016ff177819 */ /* 0x000fc6000001140d */
[----:B------:R-:W-:Y:S01]  /*0170*/  VIADD R14, R0, 0x2 ;  /* 0x00000002000e7836 */ /* 0x000fe20000000000 */
[----:B------:R-:W-:Y:S01]  /*0180*/  SGXT R23, R23, 0x1 ;  /* 0x000000011717781a */ /* 0x000fe20000000200 */
[----:B------:R-:W3:Y:S03]  /*0190*/  LDG.E.EL.128 R8, desc[UR4][R8.64] ;  /* 0x0000000408087981 */ /* 0x000ee6000c2e1d00 */
[----:B------:R-:W-:-:S04]  /*01a0*/  LEA.HI R3, R23, R14, RZ, 0x4 ;  /* 0x0000000e17037211 */ /* 0x000fc800078f20ff */
[----:B------:R-:W-:-:S05]  /*01b0*/  LOP3.LUT R3, R3, 0xfffffff0, RZ, 0xc0, !PT ;  /* 0xfffffff003037812 */ /* 0x000fca00078ec0ff */
[----:B------:R-:W-:Y:S02]  /*01c0*/  IMAD.IADD R3, R14, 0x1, -R3 ;  /* 0x000000010e037824 */ /* 0x000fe400078e0a03 */
[----:B-1----:R-:W-:-:S04]  /*01d0*/  IMAD.WIDE R12, R2, 0x8, R6 ;  /* 0x00000008020c7825 */ /* 0x002fc800078e0206 */
[C---:B------:R-:W-:Y:S02]  /*01e0*/  IMAD.WIDE R16, R3.reuse, 0x8, R4 ;  /* 0x0000000803107825 */ /* 0x040fe400078e0204 */
[----:B------:R-:W4:Y:S04]  /*01f0*/  LDG.E.EL.128 R12, desc[UR4][R12.64] ;  /* 0x000000040c0c7981 */ /* 0x000f28000c2e1d00 */
[----:B------:R-:W5:Y:S01]  /*0200*/  LDG.E.EL.128 R16, desc[UR4][R16.64] ;  /* 0x0000000410107981 */ /* 0x000f62000c2e1d00 */
[----:B------:R-:W-:-:S06]  /*0210*/  IMAD.WIDE R6, R3, 0x8, R6 ;  /* 0x0000000803067825 */ /* 0x000fcc00078e0206 */
[----:B------:R-:W5:Y:S01]  /*0220*/  LDG.E.EL.128 R4, desc[UR4][R6.64] ;  /* 0x0000000406047981 */ /* 0x000f62000c2e1d00 */
[----:B------:R-:W-:Y:S02]  /*0230*/  LEA.HI R23, R23, R0, RZ, 0x8 ;  /* 0x0000000017177211 */ /* 0x000fe400078f40ff */
[----:B--2---:R-:W-:-:S04]  /*0240*/  SHF.R.U32.HI R3, RZ, 0x1a, R21 ;  /* 0x0000001aff037819 */ /* 0x004fc80000011615 */
[----:B------:R-:W-:Y:S02]  /*0250*/  LOP3.LUT R3, R3, 0x20, RZ, 0xc0, !PT ;  /* 0x0000002003037812 */ /* 0x000fe400078ec0ff */
[C---:B---3--:R-:W-:Y:S02]  /*0260*/  LEA R25, P1, R8.reuse, UR6, 0x2 ;  /* 0x0000000608197c11 */ /* 0x048fe4000f8210ff */
[----:B------:R-:W-:Y:S02]  /*0270*/  IADD3 R20, P0, R20, R3, RZ ;  /* 0x0000000314147210 */ /* 0x000fe40007f1e0ff */
[----:B------:R-:W-:Y:S02]  /*0280*/  SHF.R.U32.HI R22, RZ, 0x18, R11 ;  /* 0x00000018ff167819 */ /* 0x000fe4000001160b */
[----:B------:R-:W-:Y:S01]  /*0290*/  LEA.HI.X R24, R8, UR7, R9, 0x2, P1 ;  /* 0x0000000708187c11 */ /* 0x000fe200088f1409 */
[----:B------:R-:W-:Y:S01]  /*02a0*/  IMAD.X R3, RZ, RZ, R21, P0 ;  /* 0x000000ffff037224 */ /* 0x000fe200000e0615 */
[----:B------:R-:W-:Y:S01]  /*02b0*/  SHF.R.U32.HI R21, RZ, 0x18, R9 ;  /* 0x00000018ff157819 */ /* 0x000fe20000011609 */
[----:B------:R-:W-:Y:S01]  /*02c0*/  IMAD.SHL.U32 R8, R20, 0x80, RZ ;  /* 0x0000008014087824 */ /* 0x000fe200078e00ff */
[----:B------:R-:W-:-:S02]  /*02d0*/  LEA R9, P0, R10, UR6, 0x2 ;  /* 0x000000060a097c11 */ /* 0x000fc4000f8010ff */
[----:B------:R-:W-:Y:S02]  /*02e0*/  LOP3.LUT R21, R21, 0x80, RZ, 0xc0, !PT ;  /* 0x0000008015157812 */ /* 0x000fe400078ec0ff */
[----:B------:R-:W-:Y:S02]  /*02f0*/  LOP3.LUT R22, R22, 0x80, RZ, 0xc0, !PT ;  /* 0x0000008016167812 */ /* 0x000fe400078ec0ff */
[----:B------:R-:W-:Y:S01]  /*0300*/  LEA.HI.X R10, R10, UR7, R11, 0x2, P0 ;  /* 0x000000070a0a7c11 */ /* 0x000fe200080f140b */
[----:B------:R-:W-:Y:S01]  /*0310*/  IMAD.SHL.U32 R11, R23, 0x4, RZ ;  /* 0x00000004170b7824 */ /* 0x000fe200078e00ff */
[----:B------:R-:W-:Y:S02]  /*0320*/  SHF.L.U64.HI R3, R20, 0x7, R3 ;  /* 0x0000000714037819 */ /* 0x000fe40000010203 */
[C---:B------:R-:W-:Y:S02]  /*0330*/  IADD3 R20, P0, P1, R8.reuse, R25, R21 ;  /* 0x0000001908147210 */ /* 0x040fe4000791e015 */
[----:B------:R-:W-:-:S02]  /*0340*/  IADD3 R22, P2, P3, R8, R9, R22 ;  /* 0x0000000908167210 */ /* 0x000fc40007b5e016 */
[C---:B------:R-:W-:Y:S02]  /*0350*/  IADD3.X R21, R3.reuse, R24, RZ, P0, P1 ;  /* 0x0000001803157210 */ /* 0x040fe400007e24ff */
[----:B------:R-:W-:Y:S02]  /*0360*/  IADD3.X R23, R3, R10, RZ, P2, P3 ;  /* 0x0000000a03177210 */ /* 0x000fe400017e64ff */
[----:B------:R-:W-:Y:S02]  /*0370*/  LOP3.LUT R11, R11, 0xfffffc00, RZ, 0xc0, !PT ;  /* 0xfffffc000b0b7812 */ /* 0x000fe400078ec0ff */
[C---:B----4-:R-:W-:Y:S02]  /*0380*/  LEA R28, P0, R12.reuse, UR6, 0x2 ;  /* 0x000000060c1c7c11 */ /* 0x050fe4000f8010ff */
[----:B------:R-:W-:Y:S01]  /*0390*/  SHF.R.U32.HI R25, RZ, 0x18, R13 ;  /* 0x00000018ff197819 */ /* 0x000fe2000001160d */
[----:B------:R-:W-:Y:S01]  /*03a0*/  IMAD.WIDE R26, R11, 0x4, R20 ;  /* 0x000000040b1a7825 */ /* 0x000fe200078e0214 */
[----:B------:R-:W-:-:S03]  /*03b0*/  LEA.HI.X R20, R12, UR7, R13, 0x2, P0 ;  /* 0x000000070c147c11 */ /* 0x000fc600080f140d */
[----:B------:R-:W-:Y:S01]  /*03c0*/  IMAD.WIDE R22, R11, 0x4, R22 ;  /* 0x000000040b167825 */ /* 0x000fe200078e0216 */
[----:B------:R-:W-:Y:S01]  /*03d0*/  SHF.R.U32.HI R24, RZ, 0x18, R15 ;  /* 0x00000018ff187819 */ /* 0x000fe2000001160f */
[----:B------:R-:W2:Y:S01]  /*03e0*/  LDG.E.EL R9, desc[UR4][R26.64] ;  /* 0x000000041a097981 */ /* 0x000ea2000c2e1900 */
[----:B-----5:R-:W-:Y:S02]  /*03f0*/  LEA R13, P2, R16, UR6, 0x2 ;  /* 0x00000006100d7c11 */ /* 0x020fe4000f8410ff */
[----:B------:R-:W-:Y:S01]  /*0400*/  LEA R21, P1, R14, UR6, 0x2 ;  /* 0x000000060e157c11 */ /* 0x000fe2000f8210ff */
[----:B------:R1:W3:Y:S01]  /*0410*/  LDG.E.EL R10, desc[UR4][R22.64] ;  /* 0x00000004160a7981 */ /* 0x0002e2000c2e1900 */
[----:B------:R-:W-:Y:S02]  /*0420*/  LOP3.LUT R12, R24, 0x80, RZ, 0xc0, !PT ;  /* 0x00000080180c7812 */ /* 0x000fe400078ec0ff */
[----:B------:R-:W-:Y:S02]  /*0430*/  LEA.HI.X R16, R16, UR7, R17, 0x2, P2 ;  /* 0x0000000710107c11 */ /* 0x000fe400090f1411 */
[----:B------:R-:W-:-:S02]  /*0440*/  LEA.HI.X R24, R14, UR7, R15, 0x2, P1 ;  /* 0x000000070e187c11 */ /* 0x000fc400088f140f */
[----:B------:R-:W-:Y:S02]  /*0450*/  LOP3.LUT R25, R25, 0x80, RZ, 0xc0, !PT ;  /* 0x0000008019197812 */ /* 0x000fe400078ec0ff */
[----:B------:R-:W-:Y:S02]  /*0460*/  SHF.R.U32.HI R15, RZ, 0x18, R19 ;  /* 0x00000018ff0f7819 */ /* 0x000fe40000011613 */
[----:B-1----:R-:W-:Y:S02]  /*0470*/  SHF.R.U32.HI R23, RZ, 0x18, R17 ;  /* 0x00000018ff177819 */ /* 0x002fe40000011611 */
[----:B------:R-:W-:Y:S02]  /*0480*/  LEA R17, P2, R18, UR6, 0x2 ;  /* 0x0000000612117c11 */ /* 0x000fe4000f8410ff */
[----:B------:R-:W-:Y:S02]  /*0490*/  IADD3 R14, P4, P5, R8, R28, R25 ;  /* 0x0000001c080e7210 */ /* 0x000fe40007d9e019 */
[----:B------:R-:W-:-:S02]  /*04a0*/  LEA.HI.X R22, R18, UR7, R19, 0x2, P2 ;  /* 0x0000000712167c11 */ /* 0x000fc400090f1413 */
[----:B------:R-:W-:Y:S02]  /*04b0*/  IADD3 R12, P0, P1, R8, R21, R12 ;  /* 0x00000015080c7210 */ /* 0x000fe4000791e00c */
[----:B------:R-:W-:Y:S02]  /*04c0*/  LOP3.LUT R18, R15, 0x80, RZ, 0xc0, !PT ;  /* 0x000000800f127812 */ /* 0x000fe400078ec0ff */
[C---:B------:R-:W-:Y:S02]  /*04d0*/  LEA R21, P3, R4.reuse, UR6, 0x2 ;  /* 0x0000000604157c11 */ /* 0x040fe4000f8610ff */
[----:B------:R-:W-:Y:S02]  /*04e0*/  LOP3.LUT R23, R23, 0x80, RZ, 0xc0, !PT ;  /* 0x0000008017177812 */ /* 0x000fe400078ec0ff */
[----:B------:R-:W-:Y:S02]  /*04f0*/  IADD3.X R15, R3, R20, RZ, P4, P5 ;  /* 0x00000014030f7210 */ /* 0x000fe400027ea4ff */
[----:B------:R-:W-:-:S02]  /*0500*/  LEA.HI.X R26, R4, UR7, R5, 0x2, P3 ;  /* 0x00000007041a7c11 */ /* 0x000fc400098f1405 */
[C---:B------:R-:W-:Y:S01]  /*0510*/  IADD3 R20, P5, P4, R8.reuse, R17, R18 ;  /* 0x0000001108147210 */ /* 0x040fe20007cbe012 */
[----:B------:R-:W-:Y:S01]  /*0520*/  IMAD.WIDE R14, R11, 0x4, R14 ;  /* 0x000000040b0e7825 */ /* 0x000fe200078e020e */
[----:B------:R-:W-:Y:S01]  /*0530*/  IADD3 R4, P2, P3, R8, R13, R23 ;  /* 0x0000000d08047210 */ /* 0x000fe20007b5e017 */
[----:B------:R-:W1:Y:S01]  /*0540*/  LDC.64 R18, c[0x0][0x230] ;  /* 0x00008c00ff127b82 */ /* 0x000e620000000a00 */
[----:B------:R-:W-:Y:S02]  /*0550*/  SHF.R.U32.HI R23, RZ, 0x18, R5 ;  /* 0x00000018ff177819 */ /* 0x000fe40000011605 */
[C---:B------:R-:W-:Y:S01]  /*0560*/  LEA R17, P6, R6.reuse, UR6, 0x2 ;  /* 0x0000000606117c11 */ /* 0x040fe2000f8c10ff */
[----:B------:R-:W2:Y:S01]  /*0570*/  LDG.E.EL R14, desc[UR4][R14.64] ;  /* 0x000000040e0e7981 */ /* 0x000ea2000c2e1900 */
[--C-:B------:R-:W-:Y:S02]  /*0580*/  SHF.R.U32.HI R5, RZ, 0x18, R7.reuse ;  /* 0x00000018ff057819 */ /* 0x100fe40000011607 */
[----:B------:R-:W-:-:S02]  /*0590*/  LEA.HI.X R28, R6, UR7, R7, 0x2, P6 ;  /* 0x00000007061c7c11 */ /* 0x000fc4000b0f1407 */
[----:B------:R-:W-:Y:S02]  /*05a0*/  LOP3.LUT R23, R23, 0x80, RZ, 0xc0, !PT ;  /* 0x0000008017177812 */ /* 0x000fe400078ec0ff */
[----:B------:R-:W-:Y:S02]  /*05b0*/  LOP3.LUT R7, R5, 0x80, RZ, 0xc0, !PT ;  /* 0x0000008005077812 */ /* 0x000fe400078ec0ff */
[C---:B------:R-:W-:Y:S02]  /*05c0*/  IADD3.X R13, R3.reuse, R24, RZ, P0, P1 ;  /* 0x00000018030d7210 */ /* 0x040fe400007e24ff */
[----:B------:R-:W-:Y:S02]  /*05d0*/  IADD3.X R5, R3, R16, RZ, P2, P3 ;  /* 0x0000001003057210 */ /* 0x000fe400017e64ff */
[C---:B------:R-:W-:Y:S01]  /*05e0*/  IADD3 R6, P0, P1, R8.reuse, R21, R23 ;  /* 0x0000001508067210 */ /* 0x040fe2000791e017 */
[----:B------:R-:W-:Y:S01]  /*05f0*/  IMAD.WIDE R12, R11, 0x4, R12 ;  /* 0x000000040b0c7825 */ /* 0x000fe200078e020c */
[----:B------:R-:W-:-:S02]  /*0600*/  IADD3 R16, P2, P3, R8, R17, R7 ;  /* 0x0000001108107210 */ /* 0x000fc40007b5e007 */
[C---:B------:R-:W-:Y:S02]  /*0610*/  IADD3.X R21, R3.reuse, R22, RZ, P5, P4 ;  /* 0x0000001603157210 */ /* 0x040fe40002fe84ff */
[----:B------:R-:W-:Y:S01]  /*0620*/  IADD3.X R7, R3, R26, RZ, P0, P1 ;  /* 0x0000001a03077210 */ /* 0x000fe200007e24ff */
[----:B------:R-:W-:Y:S01]  /*0630*/  IMAD.WIDE R4, R11, 0x4, R4 ;  /* 0x000000040b047825 */ /* 0x000fe200078e0204 */
[----:B------:R-:W-:Y:S01]  /*0640*/  IADD3.X R17, R3, R28, RZ, P2, P3 ;  /* 0x0000001c03117210 */ /* 0x000fe200017e64ff */
[----:B------:R-:W3:Y:S02]  /*0650*/  LDG.E.EL R13, desc[UR4][R12.64] ;  /* 0x000000040c0d7981 */ /* 0x000ee4000c2e1900 */
[C---:B------:R-:W-:Y:S02]  /*0660*/  IMAD.WIDE R20, R11.reuse, 0x4, R20 ;  /* 0x000000040b147825 */ /* 0x040fe400078e0214 */
[----:B------:R-:W4:Y:S02]  /*0670*/  LDG.E.EL R5, desc[UR4][R4.64] ;  /* 0x0000000404057981 */ /* 0x000f24000c2e1900 */
[----:B------:R-:W-:-:S02]  /*0680*/  IMAD.WIDE R6, R11, 0x4, R6 ;  /* 0x000000040b067825 */ /* 0x000fc400078e0206 */
[----:B------:R-:W5:Y:S02]  /*0690*/  LDG.E.EL R20, desc[UR4][R20.64] ;  /* 0x0000000414147981 */ /* 0x000f64000c2e1900 */
[----:B------:R-:W-:Y:S02]  /*06a0*/  IMAD.WIDE R22, R11, 0x4, R16 ;  /* 0x000000040b167825 */ /* 0x000fe400078e0210 */
[----:B------:R-:W4:Y:S02]  /*06b0*/  LDG.E.EL R6, desc[UR4][R6.64] ;  /* 0x0000000406067981 */ /* 0x000f24000c2e1900 */
[----:B-1----:R-:W-:Y:S02]  /*06c0*/  IMAD.WIDE R24, R2, 0x4, R18 ;  /* 0x0000000402187825 */ /* 0x002fe400078e0212 */
[----:B------:R-:W5:Y:S01]  /*06d0*/  LDG.E.EL R23, desc[UR4][R22.64] ;  /* 0x0000000416177981 */ /* 0x000f62000c2e1900 */
[----:B------:R-:W1:Y:S03]  /*06e0*/  LDC.64 R2, c[0x0][0x238] ;  /* 0x00008e00ff027b82 */ /* 0x000e660000000a00 */
[----:B------:R-:W5:Y:S01]  /*06f0*/  LDG.E.EL.128 R16, desc[UR4][R24.64] ;  /* 0x0000000418107981 */ /* 0x000f62000c2e1d00 */
[----:B-1----:R-:W-:-:S04]  /*0700*/  IMAD.WIDE R2, R0, 0x4, R2 ;  /* 0x0000000400027825 */ /* 0x002fc800078e0202 */
[----:B--2---:R-:W-:Y:S01]  /*0710*/  FADD R14, -R9, R14 ;  /* 0x0000000e090e7221 */ /* 0x004fe20000000100 */
[----:B---3--:R-:W-:Y:S01]  /*0720*/  FADD R13, -R10, R13 ;  /* 0x0000000d0a0d7221 */ /* 0x008fe20000000100 */
[----:B----4-:R-:W-:Y:S01]  /*0730*/  FADD R8, -R5, R6 ;  /* 0x0000000605087221 */ /* 0x010fe20000000100 */
[----:B-----5:R-:W-:Y:S01]  /*0740*/  FADD R11, -R20, R23 ;  /* 0x00000017140b7221 */ /* 0x020fe20000000100 */
[----:B------:R-:W-:Y:S01]  /*0750*/  FFMA R16, R16, R14, R9 ;  /* 0x0000000e10107223 */ /* 0x000fe20000000009 */
[----:B------:R-:W-:Y:S01]  /*0760*/  FFMA R17, R17, R13, R10 ;  /* 0x0000000d11117223 */ /* 0x000fe2000000000a */
[----:B------:R-:W-:Y:S01]  /*0770*/  FFMA R18, R18, R8, R5 ;  /* 0x0000000812127223 */ /* 0x000fe20000000005 */
[----:B------:R-:W-:-:S05]  /*0780*/  FFMA R19, R19, R11, R20 ;  /* 0x0000000b13137223 */ /* 0x000fca0000000014 */
[----:B------:R-:W-:Y:S01]  /*0790*/  STG.E.128 desc[UR4][R2.64], R16 ;  /* 0x0000001002007986 */ /* 0x000fe2000c101d04 */
[----:B------:R-:W-:Y:S05]  /*07a0*/  EXIT ;  /* 0x000000000000794d */ /* 0x000fea0003800000 */
.L_x_0:
[----:B------:R-:W-:-:S00]  /*07b0*/  BRA `(.L_x_0) ;  /* 0xfffffffc00fc7947 */ /* 0x000fc0000383ffff */
[----:B------:R-:W-:-:S00]  /*07c0*/  NOP ;  /* 0x0000000000007918 */ /* 0x000fc00000000000 */
        /* <DEDUP_REMOVED lines=11> */
.L_x_1:


//--------------------- .nv.constant0.triton_poi_fused__unsafe_index_add_mul_sub_38 --------------------------
	.section	.nv.constant0.triton_poi_fused__unsafe_index_add_mul_sub_38,"a",@progbits
	.sectionflags	@""
	.align	4
.nv.constant0.triton_poi_fused__unsafe_index_add_mul_sub_38:
	.zero		580
